//
// Generated by NVIDIA NVVM Compiler
//
// Compiler Build ID: CL-36424714
// Cuda compilation tools, release 13.0, V13.0.88
// Based on NVVM 20.0.0
//

.version 9.0
.target sm_100
.address_size 64

	// .globl	_Z10readOffsetPfS_S_ii

.visible .entry _Z10readOffsetPfS_S_ii(
	.param .u64 .ptr .align 1 _Z10readOffsetPfS_S_ii_param_0,
	.param .u64 .ptr .align 1 _Z10readOffsetPfS_S_ii_param_1,
	.param .u64 .ptr .align 1 _Z10readOffsetPfS_S_ii_param_2,
	.param .u32 _Z10readOffsetPfS_S_ii_param_3,
	.param .u32 _Z10readOffsetPfS_S_ii_param_4
)
{
	.reg .pred 	%p<2>;
	.reg .b32 	%r<8>;
	.reg .b32 	%f<4>;
	.reg .b64 	%rd<12>;

	ld.param.u64 	%rd1, [_Z10readOffsetPfS_S_ii_param_0];
	ld.param.u64 	%rd2, [_Z10readOffsetPfS_S_ii_param_1];
	ld.param.u64 	%rd3, [_Z10readOffsetPfS_S_ii_param_2];
	ld.param.u32 	%r3, [_Z10readOffsetPfS_S_ii_param_3];
	ld.param.u32 	%r4, [_Z10readOffsetPfS_S_ii_param_4];
	mov.u32 	%r5, %ctaid.x;
	mov.u32 	%r6, %ntid.x;
	mov.u32 	%r7, %tid.x;
	mad.lo.s32 	%r1, %r5, %r6, %r7;
	add.s32 	%r2, %r4, %r1;
	setp.ge.u32 	%p1, %r2, %r3;
	@%p1 bra 	$L__BB0_2;
	cvta.to.global.u64 	%rd4, %rd1;
	cvta.to.global.u64 	%rd5, %rd2;
	cvta.to.global.u64 	%rd6, %rd3;
	mul.wide.u32 	%rd7, %r2, 4;
	add.s64 	%rd8, %rd4, %rd7;
	ld.global.f32 	%f1, [%rd8];
	add.s64 	%rd9, %rd5, %rd7;
	ld.global.f32 	%f2, [%rd9];
	add.f32 	%f3, %f1, %f2;
	mul.wide.u32 	%rd10, %r1, 4;
	add.s64 	%rd11, %rd6, %rd10;
	st.global.f32 	[%rd11], %f3;
$L__BB0_2:
	ret;

}


// ===== COMPILED SASS (sm_100) =====

	.target	sm_100

	.elftype	@"ET_EXEC"


//--------------------- .note.nv.tkinfo           --------------------------
	.section	.note.nv.tkinfo,"",@"SHT_NOTE"
	.sectionflags	@"SHF_NOTE_NV_TKINFO"
	.tkinfo
        /*0018*/ 	.word	0x00000002
        /*0030*/ 	.string	""
        /*0030*/ 	.string	"ptxas"
        /*0030*/ 	.string	"Cuda compilation tools, release 13.0, V13.0.88"
        /*0030*/ 	.string	"Build cuda_13.0.r13.0/compiler.36424714_0"
        /*0030*/ 	.string	"-arch sm_100 -m 64 "



//--------------------- .note.nv.cuinfo           --------------------------
	.section	.note.nv.cuinfo,"",@"SHT_NOTE"
	.sectionflags	@"SHF_NOTE_NV_CUINFO"
        /*0018*/ 	.short	0x0002
        /*001a*/ 	.short	0x0064
        /*001c*/ 	.short	0x0082
	.zero		2


//--------------------- .nv.info                  --------------------------
	.section	.nv.info,"",@"SHT_CUDA_INFO"
	.align	4


	//----- nvinfo : EIATTR_REGCOUNT
	.align		4
        /*0000*/ 	.byte	0x04, 0x2f
        /*0002*/ 	.short	(.L_1 - .L_0)
	.align		4
.L_0:
        /*0004*/ 	.word	index@(_Z10readOffsetPfS_S_ii)
        /*0008*/ 	.word	0x0000000c


	//----- nvinfo : EIATTR_FRAME_SIZE
	.align		4
.L_1:
        /*000c*/ 	.byte	0x04, 0x11
        /*000e*/ 	.short	(.L_3 - .L_2)
	.align		4
.L_2:
        /*0010*/ 	.word	index@(_Z10readOffsetPfS_S_ii)
        /*0014*/ 	.word	0x00000000


	//----- nvinfo : EIATTR_MIN_STACK_SIZE
	.align		4
.L_3:
        /*0018*/ 	.byte	0x04, 0x12
        /*001a*/ 	.short	(.L_5 - .L_4)
	.align		4
.L_4:
        /*001c*/ 	.word	index@(_Z10readOffsetPfS_S_ii)
        /*0020*/ 	.word	0x00000000
.L_5:


//--------------------- .nv.compat                --------------------------
	.section	.nv.compat,"",@"SHT_CUDA_COMPAT_INFO"
	.align	4
        /*0000*/ 	.byte	0x02, 0x09, 0x00, 0x00, 0x02, 0x02, 0x01, 0x00, 0x02, 0x05, 0x05, 0x00, 0x03, 0x07, 0x01, 0x01
        /*0010*/ 	.byte	0x02, 0x03, 0x00, 0x00, 0x02, 0x06, 0x01, 0x00, 0x04, 0x0b, 0x08, 0x00, 0x09, 0x00, 0x00, 0x00
        /*0020*/ 	.byte	0x00, 0x00, 0x00, 0x00


//--------------------- .nv.info._Z10readOffsetPfS_S_ii --------------------------
	.section	.nv.info._Z10readOffsetPfS_S_ii,"",@"SHT_CUDA_INFO"
	.sectionflags	@""
	.align	4


	//----- nvinfo : EIATTR_CUDA_API_VERSION
	.align		4
        /*0000*/ 	.byte	0x04, 0x37
        /*0002*/ 	.short	(.L_7 - .L_6)
.L_6:
        /*0004*/ 	.word	0x00000082


	//----- nvinfo : EIATTR_KPARAM_INFO
	.align		4
.L_7:
        /*0008*/ 	.byte	0x04, 0x17
        /*000a*/ 	.short	(.L_9 - .L_8)
.L_8:
        /*000c*/ 	.word	0x00000000
        /*0010*/ 	.short	0x0004
        /*0012*/ 	.short	0x001c
        /*0014*/ 	.byte	0x00, 0xf0, 0x11, 0x00


	//----- nvinfo : EIATTR_KPARAM_INFO
	.align		4
.L_9:
        /*0018*/ 	.byte	0x04, 0x17
        /*001a*/ 	.short	(.L_11 - .L_10)
.L_10:
        /*001c*/ 	.word	0x00000000
        /*0020*/ 	.short	0x0003
        /*0022*/ 	.short	0x0018
        /*0024*/ 	.byte	0x00, 0xf0, 0x11, 0x00


	//----- nvinfo : EIATTR_KPARAM_INFO
	.align		4
.L_11:
        /*0028*/ 	.byte	0x04, 0x17
        /*002a*/ 	.short	(.L_13 - .L_12)
.L_12:
        /*002c*/ 	.word	0x00000000
        /*0030*/ 	.short	0x0002
        /*0032*/ 	.short	0x0010
        /*0034*/ 	.byte	0x00, 0xf5, 0x21, 0x00


	//----- nvinfo : EIATTR_KPARAM_INFO
	.align		4
.L_13:
        /*0038*/ 	.byte	0x04, 0x17
        /*003a*/ 	.short	(.L_15 - .L_14)
.L_14:
        /*003c*/ 	.word	0x00000000
        /*0040*/ 	.short	0x0001
        /*0042*/ 	.short	0x0008
        /*0044*/ 	.byte	0x00, 0xf5, 0x21, 0x00


	//----- nvinfo : EIATTR_KPARAM_INFO
	.align		4
.L_15:
        /*0048*/ 	.byte	0x04, 0x17
        /*004a*/ 	.short	(.L_17 - .L_16)
.L_16:
        /*004c*/ 	.word	0x00000000
        /*0050*/ 	.short	0x0000
        /*0052*/ 	.short	0x0000
        /*0054*/ 	.byte	0x00, 0xf5, 0x21, 0x00


	//----- nvinfo : EIATTR_SPARSE_MMA_MASK
	.align		4
.L_17:
        /*0058*/ 	.byte	0x03, 0x50
        /*005a*/ 	.short	0x0000


	//----- nvinfo : EIATTR_MAXREG_COUNT
	.align		4
        /*005c*/ 	.byte	0x03, 0x1b
        /*005e*/ 	.short	0x00ff


	//----- nvinfo : EIATTR_MERCURY_ISA_VERSION
	.align		4
        /*0060*/ 	.byte	0x03, 0x5f
        /*0062*/ 	.short	0x0101


	//----- nvinfo : EIATTR_VRC_CTA_INIT_COUNT
	.align		4
        /*0064*/ 	.byte	0x02, 0x4a
	.zero		1
	.zero		1


	//----- nvinfo : EIATTR_EXIT_INSTR_OFFSETS
	.align		4
        /*0068*/ 	.byte	0x04, 0x1c
        /*006a*/ 	.short	(.L_19 - .L_18)


	//   ....[0]....
.L_18:
        /*006c*/ 	.word	0x00000080


	//   ....[1]....
        /*0070*/ 	.word	0x00000140


	//----- nvinfo : EIATTR_CBANK_PARAM_SIZE
	.align		4
.L_19:
        /*0074*/ 	.byte	0x03, 0x19
        /*0076*/ 	.short	0x0020


	//----- nvinfo : EIATTR_PARAM_CBANK
	.align		4
        /*0078*/ 	.byte	0x04, 0x0a
        /*007a*/ 	.short	(.L_21 - .L_20)
	.align		4
.L_20:
        /*007c*/ 	.word	index@(.nv.constant0._Z10readOffsetPfS_S_ii)
        /*0080*/ 	.short	0x0380
        /*0082*/ 	.short	0x0020


	//----- nvinfo : EIATTR_SW_WAR
	.align		4
.L_21:
        /*0084*/ 	.byte	0x04, 0x36
        /*0086*/ 	.short	(.L_23 - .L_22)
.L_22:
        /*0088*/ 	.word	0x00000008
.L_23:


//--------------------- .nv.callgraph             --------------------------
	.section	.nv.callgraph,"",@"SHT_CUDA_CALLGRAPH"
	.align	4
	.sectionentsize	8
	.align		4
        /*0000*/ 	.word	0x00000000
	.align		4
        /*0004*/ 	.word	0xffffffff
	.align		4
        /*0008*/ 	.word	0x00000000
	.align		4
        /*000c*/ 	.word	0xfffffffe
	.align		4
        /*0010*/ 	.word	0x00000000
	.align		4
        /*0014*/ 	.word	0xfffffffd
	.align		4
        /*0018*/ 	.word	0x00000000
	.align		4
        /*001c*/ 	.word	0xfffffffc


//--------------------- .text._Z10readOffsetPfS_S_ii --------------------------
	.section	.text._Z10readOffsetPfS_S_ii,"ax",@progbits
	.align	128
        .global         _Z10readOffsetPfS_S_ii
        .type           _Z10readOffsetPfS_S_ii,@function
        .size           _Z10readOffsetPfS_S_ii,(.L_x_1 - _Z10readOffsetPfS_S_ii)
        .other          _Z10readOffsetPfS_S_ii,@"STO_CUDA_ENTRY STV_DEFAULT"
_Z10readOffsetPfS_S_ii:
.text._Z10readOffsetPfS_S_ii:
[----:B------:R-:W-:Y:S01]  /*0000*/  LDC R1, c[0x0][0x37c] ;  /* 0x0000df00ff017b82 */ /* 0x000fe20000000800 */
[----:B------:R-:W0:Y:S07]  /*0010*/  S2R R0, SR_TID.X ;  /* 0x0000000000007919 */ /* 0x000e2e0000002100 */
[----:B------:R-:W0:Y:S01]  /*0020*/  S2UR UR4, SR_CTAID.X ;  /* 0x00000000000479c3 */ /* 0x000e220000002500 */
[----:B------:R-:W1:Y:S07]  /*0030*/  LDCU.64 UR6, c[0x0][0x398] ;  /* 0x00007300ff0677ac */ /* 0x000e6e0008000a00 */
[----:B------:R-:W0:Y:S02]  /*0040*/  LDC R9, c[0x0][0x360] ;  /* 0x0000d800ff097b82 */ /* 0x000e240000000800 */
[----:B0-----:R-:W-:-:S05]  /*0050*/  IMAD R9, R9, UR4, R0 ;  /* 0x0000000409097c24 */ /* 0x001fca000f8e0200 */
[----:B-1----:R-:W-:-:S04]  /*0060*/  IADD3 R7, PT, PT, R9, UR7, RZ ;  /* 0x0000000709077c10 */ /* 0x002fc8000fffe0ff */
[----:B------:R-:W-:-:S13]  /*0070*/  ISETP.GE.U32.AND P0, PT, R7, UR6, PT ;  /* 0x0000000607007c0c */ /* 0x000fda000bf06070 */
[----:B------:R-:W-:Y:S05]  /*0080*/  @P0 EXIT ;  /* 0x000000000000094d */ /* 0x000fea0003800000 */
[----:B------:R-:W0:Y:S01]  /*0090*/  LDC.64 R2, c[0x0][0x380] ;  /* 0x0000e000ff027b82 */ /* 0x000e220000000a00 */
[----:B------:R-:W1:Y:S07]  /*00a0*/  LDCU.64 UR4, c[0x0][0x358] ;  /* 0x00006b00ff0477ac */ /* 0x000e6e0008000a00 */
[----:B------:R-:W2:Y:S01]  /*00b0*/  LDC.64 R4, c[0x0][0x388] ;  /* 0x0000e200ff047b82 */ /* 0x000ea20000000a00 */
[----:B0-----:R-:W-:-:S06]  /*00c0*/  IMAD.WIDE.U32 R2, R7, 0x4, R2 ;  /* 0x0000000407027825 */ /* 0x001fcc00078e0002 */
[----:B-1----:R-:W3:Y:S01]  /*00d0*/  LDG.E R2, desc[UR4][R2.64] ;  /* 0x0000000402027981 */ /* 0x002ee2000c1e1900 */
[----:B--2---:R-:W-:Y:S02]  /*00e0*/  IMAD.WIDE.U32 R4, R7, 0x4, R4 ;  /* 0x0000000407047825 */ /* 0x004fe400078e0004 */
[----:B------:R-:W0:Y:S04]  /*00f0*/  LDC.64 R6, c[0x0][0x390] ;  /* 0x0000e400ff067b82 */ /* 0x000e280000000a00 */
[----:B------:R-:W3:Y:S01]  /*0100*/  LDG.E R5, desc[UR4][R4.64] ;  /* 0x0000000404057981 */ /* 0x000ee2000c1e1900 */
[----:B0-----:R-:W-:-:S04]  /*0110*/  IMAD.WIDE.U32 R6, R9, 0x4, R6 ;  /* 0x0000000409067825 */ /* 0x001fc800078e0006 */
[----:B---3--:R-:W-:-:S05]  /*0120*/  FADD R9, R2, R5 ;  /* 0x0000000502097221 */ /* 0x008fca0000000000 */
[----:B------:R-:W-:Y:S01]  /*0130*/  STG.E desc[UR4][R6.64], R9 ;  /* 0x0000000906007986 */ /* 0x000fe2000c101904 */
[----:B------:R-:W-:Y:S05]  /*0140*/  EXIT ;  /* 0x000000000000794d */ /* 0x000fea0003800000 */
.L_x_0:
[----:B------:R-:W-:-:S00]  /*0150*/  BRA `(.L_x_0) ;  /* 0xfffffffc00fc7947 */ /* 0x000fc0000383ffff */
[----:B------:R-:W-:-:S00]  /*0160*/  NOP ;  /* 0x0000000000007918 */ /* 0x000fc00000000000 */
        /* <DEDUP_REMOVED lines=9> */
.L_x_1:


//--------------------- .nv.shared.reserved.0     --------------------------
	.section	.nv.shared.reserved.0,"aw",@nobits
	.weak		__nv_reservedSMEM_offset_0_alias
	.size		__nv_reservedSMEM_offset_0_alias, 0, 64
	.other		__nv_reservedSMEM_offset_0_alias,@"STO_CUDA_RESERVED_SHARED STV_DEFAULT"
__nv_reservedSMEM_offset_0_alias:
	.zero		0
	.zero		64


//--------------------- .nv.constant0._Z10readOffsetPfS_S_ii --------------------------
	.section	.nv.constant0._Z10readOffsetPfS_S_ii,"a",@progbits
	.sectionflags	@""
	.align	4
.nv.constant0._Z10readOffsetPfS_S_ii:
	.zero		928


//--------------------- SYMBOLS --------------------------

	.type		.nv.reservedSmem.offset0,@object
	.size		.nv.reservedSmem.offset0,0x4
